	.headerflags	@"EF_CUDA_TEXMODE_UNIFIED EF_CUDA_64BIT_ADDRESS EF_CUDA_ACCELERATORS EF_CUDA_SM90 EF_CUDA_VIRTUAL_SM(EF_CUDA_SM90)"
	.elftype	@"ET_EXEC"


//--------------------- .nv.info                  --------------------------
	.section	.nv.info,"",@"SHT_CUDA_INFO"
	.align	4


	//----- nvinfo : EIATTR_REGCOUNT
	.align		4
        /*0000*/ 	.byte	0x04, 0x2f
        /*0002*/ 	.short	(.L_3 - .L_2)
	.align		4
.L_2:
        /*0004*/ 	.word	index@(triton_poi_fused_cat_31)
        /*0008*/ 	.word	0x0000001a


	//----- nvinfo : EIATTR_MIN_STACK_SIZE
	.align		4
.L_3:
        /*000c*/ 	.byte	0x04, 0x12
        /*000e*/ 	.short	(.L_5 - .L_4)
	.align		4
.L_4:
        /*0010*/ 	.word	index@(triton_poi_fused_cat_31)
        /*0014*/ 	.word	0x00000000


	//----- nvinfo : EIATTR_FRAME_SIZE
	.align		4
.L_5:
        /*0018*/ 	.byte	0x04, 0x11
        /*001a*/ 	.short	(.L_7 - .L_6)
	.align		4
.L_6:
        /*001c*/ 	.word	index@(triton_poi_fused_cat_31)
        /*0020*/ 	.word	0x00000000


	//----- nvinfo : EIATTR_MIN_STACK_SIZE
	.align		4
.L_7:
        /*0024*/ 	.byte	0x04, 0x12
        /*0026*/ 	.short	(.L_9 - .L_8)
	.align		4
.L_8:
        /*0028*/ 	.word	index@(triton_poi_fused_cat_31)
        /*002c*/ 	.word	0x00000000
.L_9:


//--------------------- .nv.info.triton_poi_fused_cat_31 --------------------------
	.section	.nv.info.triton_poi_fused_cat_31,"",@"SHT_CUDA_INFO"
	.sectionflags	@""
	.align	4


	//----- nvinfo : EIATTR_CUDA_API_VERSION
	.align		4
        /*0000*/ 	.byte	0x04, 0x37
        /*0002*/ 	.short	(.L_11 - .L_10)
.L_10:
        /*0004*/ 	.word	0x0000007c


	//----- nvinfo : EIATTR_KPARAM_INFO
	.align		4
.L_11:
        /*0008*/ 	.byte	0x04, 0x17
        /*000a*/ 	.short	(.L_13 - .L_12)
.L_12:
        /*000c*/ 	.word	0x00000000
        /*0010*/ 	.short	0x0007
        /*0012*/ 	.short	0x0038
        /*0014*/ 	.byte	0x00, 0xf0, 0x11, 0x00


	//----- nvinfo : EIATTR_KPARAM_INFO
	.align		4
.L_13:
        /*0018*/ 	.byte	0x04, 0x17
        /*001a*/ 	.short	(.L_15 - .L_14)
.L_14:
        /*001c*/ 	.word	0x00000000
        /*0020*/ 	.short	0x0006
        /*0022*/ 	.short	0x0030
        /*0024*/ 	.byte	0x00, 0xf4, 0x21, 0x00


	//----- nvinfo : EIATTR_KPARAM_INFO
	.align		4
.L_15:
        /*0028*/ 	.byte	0x04, 0x17
        /*002a*/ 	.short	(.L_17 - .L_16)
.L_16:
        /*002c*/ 	.word	0x00000000
        /*0030*/ 	.short	0x0005
        /*0032*/ 	.short	0x0028
        /*0034*/ 	.byte	0x00, 0xf4, 0x21, 0x00


	//----- nvinfo : EIATTR_KPARAM_INFO
	.align		4
.L_17:
        /*0038*/ 	.byte	0x04, 0x17
        /*003a*/ 	.short	(.L_19 - .L_18)
.L_18:
        /*003c*/ 	.word	0x00000000
        /*0040*/ 	.short	0x0004
        /*0042*/ 	.short	0x0020
        /*0044*/ 	.byte	0x00, 0xf4, 0x21, 0x00


	//----- nvinfo : EIATTR_KPARAM_INFO
	.align		4
.L_19:
        /*0048*/ 	.byte	0x04, 0x17
        /*004a*/ 	.short	(.L_21 - .L_20)
.L_20:
        /*004c*/ 	.word	0x00000000
        /*0050*/ 	.short	0x0003
        /*0052*/ 	.short	0x0018
        /*0054*/ 	.byte	0x00, 0xf4, 0x21, 0x00


	//----- nvinfo : EIATTR_KPARAM_INFO
	.align		4
.L_21:
        /*0058*/ 	.byte	0x04, 0x17
        /*005a*/ 	.short	(.L_23 - .L_22)
.L_22:
        /*005c*/ 	.word	0x00000000
        /*0060*/ 	.short	0x0002
        /*0062*/ 	.short	0x0010
        /*0064*/ 	.byte	0x00, 0xf4, 0x21, 0x00


	//----- nvinfo : EIATTR_KPARAM_INFO
	.align		4
.L_23:
        /*0068*/ 	.byte	0x04, 0x17
        /*006a*/ 	.short	(.L_25 - .L_24)
.L_24:
        /*006c*/ 	.word	0x00000000
        /*0070*/ 	.short	0x0001
        /*0072*/ 	.short	0x0008
        /*0074*/ 	.byte	0x00, 0xf4, 0x21, 0x00


	//----- nvinfo : EIATTR_KPARAM_INFO
	.align		4
.L_25:
        /*0078*/ 	.byte	0x04, 0x17
        /*007a*/ 	.short	(.L_27 - .L_26)
.L_26:
        /*007c*/ 	.word	0x00000000
        /*0080*/ 	.short	0x0000
        /*0082*/ 	.short	0x0000
        /*0084*/ 	.byte	0x00, 0xf4, 0x21, 0x00


	//----- nvinfo : EIATTR_SPARSE_MMA_MASK
	.align		4
.L_27:
        /*0088*/ 	.byte	0x03, 0x50
        /*008a*/ 	.short	0x0000


	//----- nvinfo : EIATTR_MAXREG_COUNT
	.align		4
        /*008c*/ 	.byte	0x03, 0x1b
        /*008e*/ 	.short	0x00ff


	//----- nvinfo : EIATTR_EXIT_INSTR_OFFSETS
	.align		4
        /*0090*/ 	.byte	0x04, 0x1c
        /*0092*/ 	.short	(.L_29 - .L_28)


	//   ....[0]....
.L_28:
        /*0094*/ 	.word	0x00000660


	//----- nvinfo : EIATTR_REQNTID
	.align		4
.L_29:
        /*0098*/ 	.byte	0x04, 0x10
        /*009a*/ 	.short	(.L_31 - .L_30)
.L_30:
        /*009c*/ 	.word	0x00000100
        /*00a0*/ 	.word	0x00000001
        /*00a4*/ 	.word	0x00000001


	//----- nvinfo : EIATTR_CBANK_PARAM_SIZE
	.align		4
.L_31:
        /*00a8*/ 	.byte	0x03, 0x19
        /*00aa*/ 	.short	0x003c


	//----- nvinfo : EIATTR_PARAM_CBANK
	.align		4
        /*00ac*/ 	.byte	0x04, 0x0a
        /*00ae*/ 	.short	(.L_33 - .L_32)
	.align		4
.L_32:
        /*00b0*/ 	.word	index@(.nv.constant0.triton_poi_fused_cat_31)
        /*00b4*/ 	.short	0x0210
        /*00b6*/ 	.short	0x003c


	//----- nvinfo : EIATTR_SW_WAR
	.align		4
.L_33:
        /*00b8*/ 	.byte	0x04, 0x36
        /*00ba*/ 	.short	(.L_35 - .L_34)
.L_34:
        /*00bc*/ 	.word	0x00000008
.L_35:


//--------------------- .nv.callgraph             --------------------------
	.section	.nv.callgraph,"",@"SHT_CUDA_CALLGRAPH"
	.align	4
	.sectionentsize	8
	.align		4
        /*0000*/ 	.word	0x00000000
	.align		4
        /*0004*/ 	.word	0xffffffff
	.align		4
        /*0008*/ 	.word	0x00000000
	.align		4
        /*000c*/ 	.word	0xfffffffe
	.align		4
        /*0010*/ 	.word	0x00000000
	.align		4
        /*0014*/ 	.word	0xfffffffd
	.align		4
        /*0018*/ 	.word	0x00000000
	.align		4
        /*001c*/ 	.word	0xfffffffc


//--------------------- .nv.constant4             --------------------------
	.section	.nv.constant4,"a",@progbits
	.align	8
	.align		8
.nv.constant4:
        /*0000*/ 	.dword	_$_str
	.align		8
        /*0008*/ 	.dword	_$_str_$_2


//--------------------- .text.triton_poi_fused_cat_31 --------------------------
	.section	.text.triton_poi_fused_cat_31,"ax",@progbits
	.align	128
        .global         triton_poi_fused_cat_31
        .type           triton_poi_fused_cat_31,@function
        .size           triton_poi_fused_cat_31,(.L_x_1 - triton_poi_fused_cat_31)
        .other          triton_poi_fused_cat_31,@"STO_CUDA_ENTRY STV_DEFAULT"
triton_poi_fused_cat_31:
.text.triton_poi_fused_cat_31:
[----:B------:R-:W-:Y:S01]  /*0000*/  LDC R1, c[0x0][0x28] ;  /* 0x00000a00ff017b82 */ /* 0x000fe20000000800 */
[----:B------:R-:W1:Y:S01]  /*0010*/  S2R R0, SR_TID.X ;  /* 0x0000000000007919 */ /* 0x000e620000002100 */
[----:B------:R-:W-:Y:S01]  /*0020*/  IMAD.MOV.U32 R11, RZ, RZ, RZ ;  /* 0x000000ffff0b7224 */ /* 0x000fe200078e00ff */
[----:B------:R-:W-:-:S05]  /*0030*/  ULDC.64 UR4, c[0x0][0x208] ;  /* 0x0000820000047ab9 */ /* 0x000fca0000000a00 */
[----:B------:R-:W2:Y:S01]  /*0040*/  LDC.64 R16, c[0x0][0x218] ;  /* 0x00008600ff107b82 */ /* 0x000ea20000000a00 */
[----:B------:R-:W3:Y:S07]  /*0050*/  S2R R3, SR_CTAID.X ;  /* 0x0000000000037919 */ /* 0x000eee0000002500 */
[----:B------:R-:W4:Y:S08]  /*0060*/  LDC.64 R18, c[0x0][0x220] ;  /* 0x00008800ff127b82 */ /* 0x000f300000000a00 */
[----:B------:R-:W5:Y:S08]  /*0070*/  LDC.64 R8, c[0x0][0x230] ;  /* 0x00008c00ff087b82 */ /* 0x000f700000000a00 */
[----:B------:R-:W2:Y:S01]  /*0080*/  LDC.64 R6, c[0x0][0x238] ;  /* 0x00008e00ff067b82 */ /* 0x000ea20000000a00 */
[----:B-1----:R-:W-:-:S05]  /*0090*/  IMAD.SHL.U32 R0, R0, 0x2, RZ ;  /* 0x0000000200007824 */ /* 0x002fca00078e00ff */
[----:B------:R-:W-:-:S05]  /*00a0*/  LOP3.LUT R0, R0, 0x1fe, RZ, 0xc0, !PT ;  /* 0x000001fe00007812 */ /* 0x000fca00078ec0ff */
[----:B---3--:R-:W-:Y:S02]  /*00b0*/  IMAD R10, R3, 0x200, R0 ;  /* 0x00000200030a7824 */ /* 0x008fe400078e0200 */
[----:B------:R-:W1:Y:S03]  /*00c0*/  LDC.64 R2, c[0x0][0x228] ;  /* 0x00008a00ff027b82 */ /* 0x000e660000000a00 */
[----:B------:R-:W-:-:S04]  /*00d0*/  SHF.R.S32.HI R5, RZ, 0x1f, R10 ;  /* 0x0000001fff057819 */ /* 0x000fc8000001140a */
[----:B------:R-:W-:-:S04]  /*00e0*/  LEA.HI R4, R5, R10, RZ, 0x8 ;  /* 0x0000000a05047211 */ /* 0x000fc800078f40ff */
[----:B------:R-:W-:-:S04]  /*00f0*/  SHF.R.S32.HI R15, RZ, 0x8, R4 ;  /* 0x00000008ff0f7819 */ /* 0x000fc80000011404 */
[----:B------:R-:W-:-:S04]  /*0100*/  LEA.HI R0, R15, R15, RZ, 0x9 ;  /* 0x0000000f0f007211 */ /* 0x000fc800078f48ff */
[----:B------:R-:W-:-:S05]  /*0110*/  LOP3.LUT R0, R0, 0xfffffe00, RZ, 0xc0, !PT ;  /* 0xfffffe0000007812 */ /* 0x000fca00078ec0ff */
[----:B------:R-:W-:Y:S02]  /*0120*/  IMAD.IADD R15, R15, 0x1, -R0 ;  /* 0x000000010f0f7824 */ /* 0x000fe400078e0a00 */
[----:B------:R-:W-:Y:S02]  /*0130*/  IMAD.MOV.U32 R0, RZ, RZ, RZ ;  /* 0x000000ffff007224 */ /* 0x000fe400078e00ff */
[C---:B-1----:R-:W-:Y:S01]  /*0140*/  IMAD.WIDE R2, R15.reuse, 0x4, R2 ;  /* 0x000000040f027825 */ /* 0x042fe200078e0202 */
[----:B------:R-:W-:-:S13]  /*0150*/  ISETP.GT.AND P1, PT, R15, 0xff, PT ;  /* 0x000000ff0f00780c */ /* 0x000fda0003f24270 */
[----:B------:R-:W3:Y:S04]  /*0160*/  @P1 LDG.E.EL R0, desc[UR4][R2.64+-0x400] ;  /* 0xfffc000402001981 */ /* 0x000ee8000c2e1900 */
[----:B------:R1:W3:Y:S01]  /*0170*/  @P1 LDG.E.EL R11, desc[UR4][R2.64+-0x400] ;  /* 0xfffc0004020b1981 */ /* 0x0002e2000c2e1900 */
[----:B------:R-:W-:Y:S01]  /*0180*/  LEA.HI R20, R5, R10, RZ, 0x11 ;  /* 0x0000000a05147211 */ /* 0x000fe200078f88ff */
[----:B------:R-:W-:Y:S01]  /*0190*/  IMAD.MOV.U32 R12, RZ, RZ, RZ ;  /* 0x000000ffff0c7224 */ /* 0x000fe200078e00ff */
[----:B------:R-:W-:Y:S01]  /*01a0*/  LOP3.LUT R5, R4, 0xffffff00, RZ, 0xc0, !PT ;  /* 0xffffff0004057812 */ /* 0x000fe200078ec0ff */
[----:B------:R-:W-:Y:S01]  /*01b0*/  IMAD.MOV.U32 R14, RZ, RZ, RZ ;  /* 0x000000ffff0e7224 */ /* 0x000fe200078e00ff */
[----:B------:R-:W-:Y:S01]  /*01c0*/  SHF.R.S32.HI R13, RZ, 0x11, R20 ;  /* 0x00000011ff0d7819 */ /* 0x000fe20000011414 */
[----:B----4-:R-:W-:-:S04]  /*01d0*/  IMAD.WIDE R22, R15, 0x4, R18 ;  /* 0x000000040f167825 */ /* 0x010fc800078e0212 */
[----:B------:R-:W-:Y:S01]  /*01e0*/  IMAD.IADD R4, R10, 0x1, -R5 ;  /* 0x000000010a047824 */ /* 0x000fe200078e0a05 */
[----:B------:R-:W-:Y:S01]  /*01f0*/  LOP3.LUT R19, R20, 0xfffe0000, RZ, 0xc0, !PT ;  /* 0xfffe000014137812 */ /* 0x000fe200078ec0ff */
[----:B------:R-:W4:Y:S02]  /*0200*/  @P1 LDG.E.EL R12, desc[UR4][R22.64+-0x400] ;  /* 0xfffc0004160c1981 */ /* 0x000f24000c2e1900 */
[----:B------:R-:W-:Y:S01]  /*0210*/  IMAD R4, R13, 0x10000, R4 ;  /* 0x000100000d047824 */ /* 0x000fe200078e0204 */
[C---:B------:R-:W-:Y:S01]  /*0220*/  ISETP.GE.AND P0, PT, R15.reuse, 0x100, PT ;  /* 0x000001000f00780c */ /* 0x040fe20003f06270 */
[----:B------:R-:W4:Y:S02]  /*0230*/  @P1 LDG.E.EL R14, desc[UR4][R22.64+-0x400] ;  /* 0xfffc0004160e1981 */ /* 0x000f24000c2e1900 */
[----:B------:R-:W-:-:S05]  /*0240*/  IMAD R4, R15, 0x100, R4 ;  /* 0x000001000f047824 */ /* 0x000fca00078e0204 */
[----:B-1----:R-:W-:Y:S02]  /*0250*/  IADD3 R3, R4, -0x10000, RZ ;  /* 0xffff000004037810 */ /* 0x002fe40007ffe0ff */
[----:B------:R-:W-:-:S03]  /*0260*/  CS2R R4, SRZ ;  /* 0x0000000000047805 */ /* 0x000fc6000001ff00 */
[----:B--2---:R-:W-:Y:S02]  /*0270*/  IMAD.WIDE R16, R3, 0x4, R16 ;  /* 0x0000000403107825 */ /* 0x004fe400078e0210 */
[----:B------:R-:W1:Y:S03]  /*0280*/  LDC.64 R2, c[0x0][0x210] ;  /* 0x00008400ff027b82 */ /* 0x000e660000000a00 */
[----:B------:R2:W4:Y:S01]  /*0290*/  @P1 LDG.E.64 R4, desc[UR4][R16.64] ;  /* 0x0000000410041981 */ /* 0x000522000c1e1b00 */
[----:B-----5:R-:W-:-:S04]  /*02a0*/  IMAD.WIDE R8, R15, 0x4, R8 ;  /* 0x000000040f087825 */ /* 0x020fc800078e0208 */
[----:B0-----:R-:W-:Y:S01]  /*02b0*/  IMAD.WIDE R6, R15, 0x4, R6 ;  /* 0x000000040f067825 */ /* 0x001fe200078e0206 */
[----:B--2---:R-:W-:-:S03]  /*02c0*/  HFMA2.MMA R16, -RZ, RZ, 0, 0 ;  /* 0x00000000ff107435 */ /* 0x004fc600000001ff */
[----:B------:R-:W-:Y:S01]  /*02d0*/  IMAD.IADD R20, R10, 0x1, -R19 ;  /* 0x000000010a147824 */ /* 0x000fe200078e0a13 */
[----:B------:R-:W-:Y:S01]  /*02e0*/  CS2R R18, SRZ ;  /* 0x0000000000127805 */ /* 0x000fe2000001ff00 */
[----:B------:R-:W-:Y:S02]  /*02f0*/  IMAD.MOV.U32 R15, RZ, RZ, RZ ;  /* 0x000000ffff0f7224 */ /* 0x000fe400078e00ff */
[----:B------:R-:W-:-:S03]  /*0300*/  IMAD R21, R13, 0x10000, R20 ;  /* 0x000100000d157824 */ /* 0x000fc600078e0214 */
[----:B------:R-:W2:Y:S04]  /*0310*/  @P1 LDG.E.EL R18, desc[UR4][R8.64+-0x400] ;  /* 0xfffc000408121981 */ /* 0x000ea8000c2e1900 */
[----:B------:R-:W5:Y:S04]  /*0320*/  @P1 LDG.E.EL R15, desc[UR4][R8.64+-0x400] ;  /* 0xfffc0004080f1981 */ /* 0x000f68000c2e1900 */
[----:B------:R-:W2:Y:S04]  /*0330*/  @P1 LDG.E.EL R19, desc[UR4][R6.64+-0x400] ;  /* 0xfffc000406131981 */ /* 0x000ea8000c2e1900 */
[----:B------:R0:W2:Y:S01]  /*0340*/  @P1 LDG.E.EL R16, desc[UR4][R6.64+-0x400] ;  /* 0xfffc000406101981 */ /* 0x0000a2000c2e1900 */
[----:B-1----:R-:W-:Y:S01]  /*0350*/  IMAD.WIDE R20, R21, 0x4, R2 ;  /* 0x0000000415147825 */ /* 0x002fe200078e0202 */
[----:B------:R-:W-:-:S06]  /*0360*/  CS2R R2, SRZ ;  /* 0x0000000000027805 */ /* 0x000fcc000001ff00 */
[----:B------:R-:W2:Y:S01]  /*0370*/  @!P0 LDG.E.64 R2, desc[UR4][R20.64] ;  /* 0x0000000414028981 */ /* 0x000ea2000c1e1b00 */
[----:B0-----:R-:W-:Y:S01]  /*0380*/  IMAD.MOV.U32 R7, RZ, RZ, 0x3e800000 ;  /* 0x3e800000ff077424 */ /* 0x001fe200078e00ff */
[----:B---3--:R-:W-:Y:S02]  /*0390*/  SEL R0, R0, RZ, P1 ;  /* 0x000000ff00007207 */ /* 0x008fe40000800000 */
[----:B------:R-:W-:-:S03]  /*03a0*/  SEL R11, R11, RZ, P1 ;  /* 0x000000ff0b0b7207 */ /* 0x000fc60000800000 */
[----:B------:R-:W-:Y:S02]  /*03b0*/  FADD R0, R0, 9.9999997473787516356e-06 ;  /* 0x3727c5ac00007421 */ /* 0x000fe40000000000 */
[----:B------:R-:W-:Y:S02]  /*03c0*/  FADD R11, R11, 9.9999997473787516356e-06 ;  /* 0x3727c5ac0b0b7421 */ /* 0x000fe40000000000 */
[----:B------:R-:W0:Y:S08]  /*03d0*/  MUFU.SQRT R13, R0 ;  /* 0x00000000000d7308 */ /* 0x000e300000002000 */
[----:B------:R-:W1:Y:S01]  /*03e0*/  MUFU.SQRT R8, R11 ;  /* 0x0000000b00087308 */ /* 0x000e620000002000 */
[----:B0-----:R-:W-:-:S02]  /*03f0*/  FSETP.GT.AND P2, PT, R13, 8.50705917302346158658e+37, PT ;  /* 0x7e8000000d00780b */ /* 0x001fc40003f44000 */
[----:B------:R-:W-:Y:S02]  /*0400*/  FSETP.GEU.AND P4, PT, R13, 1.175494350822287508e-38, PT ;  /* 0x008000000d00780b */ /* 0x000fe40003f8e000 */
[C---:B-1----:R-:W-:Y:S02]  /*0410*/  FSETP.GT.AND P3, PT, R8.reuse, 8.50705917302346158658e+37, PT ;  /* 0x7e8000000800780b */ /* 0x042fe40003f64000 */
[----:B------:R-:W-:-:S07]  /*0420*/  FSETP.GEU.AND P5, PT, R8, 1.175494350822287508e-38, PT ;  /* 0x008000000800780b */ /* 0x000fce0003fae000 */
[----:B------:R-:W-:-:S04]  /*0430*/  @P2 FMUL R13, R13, 0.25 ;  /* 0x3e8000000d0d2820 */ /* 0x000fc80000400000 */
[----:B------:R-:W-:Y:S01]  /*0440*/  @!P4 FMUL R13, R13, 16777216 ;  /* 0x4b8000000d0dc820 */ /* 0x000fe20000400000 */
[----:B------:R-:W-:-:S04]  /*0450*/  @P3 FMUL R8, R8, 0.25 ;  /* 0x3e80000008083820 */ /* 0x000fc80000400000 */
[----:B------:R-:W-:Y:S01]  /*0460*/  @!P5 FMUL R8, R8, 16777216 ;  /* 0x4b8000000808d820 */ /* 0x000fe20000400000 */
[----:B------:R-:W0:Y:S01]  /*0470*/  MUFU.RCP R13, R13 ;  /* 0x0000000d000d7308 */ /* 0x000e220000001000 */
[----:B------:R-:W-:-:S07]  /*0480*/  FSEL R0, R7, 1, P2 ;  /* 0x3f80000007007808 */ /* 0x000fce0001000000 */
[----:B------:R-:W1:Y:S01]  /*0490*/  MUFU.RCP R8, R8 ;  /* 0x0000000800087308 */ /* 0x000e620000001000 */
[----:B------:R-:W-:Y:S02]  /*04a0*/  FSEL R7, R7, 1, P3 ;  /* 0x3f80000007077808 */ /* 0x000fe40001800000 */
[----:B----4-:R-:W-:Y:S02]  /*04b0*/  SEL R9, R5, RZ, P1 ;  /* 0x000000ff05097207 */ /* 0x010fe40000800000 */
[----:B------:R-:W-:Y:S02]  /*04c0*/  SEL R6, R4, RZ, P1 ;  /* 0x000000ff04067207 */ /* 0x000fe40000800000 */
[----:B------:R-:W3:Y:S01]  /*04d0*/  LDC.64 R4, c[0x0][0x240] ;  /* 0x00009000ff047b82 */ /* 0x000ee20000000a00 */
[----:B------:R-:W-:Y:S01]  /*04e0*/  SEL R11, R12, RZ, P1 ;  /* 0x000000ff0c0b7207 */ /* 0x000fe20000800000 */
[----:B------:R-:W-:Y:S01]  /*04f0*/  @!P4 FMUL R0, R0, 16777216 ;  /* 0x4b8000000000c820 */ /* 0x000fe20000400000 */
[----:B------:R-:W-:Y:S01]  /*0500*/  SEL R14, R14, RZ, P1 ;  /* 0x000000ff0e0e7207 */ /* 0x000fe20000800000 */
[----:B------:R-:W-:-:S02]  /*0510*/  @!P5 FMUL R7, R7, 16777216 ;  /* 0x4b8000000707d820 */ /* 0x000fc40000400000 */
[----:B0-----:R-:W-:Y:S01]  /*0520*/  FMUL R13, R13, R0 ;  /* 0x000000000d0d7220 */ /* 0x001fe20000400000 */
[----:B------:R-:W-:Y:S01]  /*0530*/  FADD R6, R6, -R11 ;  /* 0x8000000b06067221 */ /* 0x000fe20000000000 */
[----:B------:R-:W-:Y:S01]  /*0540*/  FADD R0, R9, -R14 ;  /* 0x8000000e09007221 */ /* 0x000fe20000000000 */
[----:B-1----:R-:W-:Y:S01]  /*0550*/  FMUL R7, R8, R7 ;  /* 0x0000000708077220 */ /* 0x002fe20000400000 */
[----:B-----5:R-:W-:Y:S01]  /*0560*/  SEL R15, R15, RZ, P1 ;  /* 0x000000ff0f0f7207 */ /* 0x020fe20000800000 */
[----:B------:R-:W-:Y:S01]  /*0570*/  FMUL R6, R6, R13 ;  /* 0x0000000d06067220 */ /* 0x000fe20000400000 */
[----:B--2---:R-:W-:Y:S01]  /*0580*/  SEL R18, R18, RZ, P1 ;  /* 0x000000ff12127207 */ /* 0x004fe20000800000 */
[----:B------:R-:W-:Y:S01]  /*0590*/  FMUL R7, R0, R7 ;  /* 0x0000000700077220 */ /* 0x000fe20000400000 */
[----:B------:R-:W-:Y:S02]  /*05a0*/  SEL R19, R19, RZ, P1 ;  /* 0x000000ff13137207 */ /* 0x000fe40000800000 */
[----:B------:R-:W-:-:S03]  /*05b0*/  SEL R16, R16, RZ, P1 ;  /* 0x000000ff10107207 */ /* 0x000fc60000800000 */
[----:B------:R-:W-:Y:S02]  /*05c0*/  FFMA R0, R6, R15, R19 ;  /* 0x0000000f06007223 */ /* 0x000fe40000000013 */
[----:B------:R-:W-:-:S03]  /*05d0*/  FFMA R16, R7, R18, R16 ;  /* 0x0000001207107223 */ /* 0x000fc60000000010 */
[----:B------:R-:W-:Y:S02]  /*05e0*/  FSETP.GEU.AND P1, PT, R0, RZ, PT ;  /* 0x000000ff0000720b */ /* 0x000fe40003f2e000 */
[----:B------:R-:W-:Y:S01]  /*05f0*/  FSETP.GEU.AND P2, PT, R16, RZ, PT ;  /* 0x000000ff1000720b */ /* 0x000fe20003f4e000 */
[----:B---3--:R-:W-:Y:S01]  /*0600*/  IMAD.WIDE R4, R10, 0x4, R4 ;  /* 0x000000040a047825 */ /* 0x008fe200078e0204 */
[----:B------:R-:W-:Y:S02]  /*0610*/  SEL R2, R2, RZ, !P0 ;  /* 0x000000ff02027207 */ /* 0x000fe40004000000 */
[----:B------:R-:W-:Y:S02]  /*0620*/  SEL R3, R3, RZ, !P0 ;  /* 0x000000ff03037207 */ /* 0x000fe40004000000 */
[----:B------:R-:W-:Y:S02]  /*0630*/  @P0 FSEL R2, R0, RZ, P1 ;  /* 0x000000ff00020208 */ /* 0x000fe40000800000 */
[----:B------:R-:W-:-:S05]  /*0640*/  @P0 FSEL R3, R16, RZ, P2 ;  /* 0x000000ff10030208 */ /* 0x000fca0001000000 */
[----:B------:R-:W-:Y:S01]  /*0650*/  STG.E.64 desc[UR4][R4.64], R2 ;  /* 0x0000000204007986 */ /* 0x000fe2000c101b04 */
[----:B------:R-:W-:Y:S05]  /*0660*/  EXIT ;  /* 0x000000000000794d */ /* 0x000fea0003800000 */
.L_x_0:
[----:B------:R-:W-:-:S00]  /*0670*/  BRA `(.L_x_0) ;  /* 0xfffffffc00fc7947 */ /* 0x000fc0000383ffff */
[----:B------:R-:W-:-:S00]  /*0680*/  NOP ;  /* 0x0000000000007918 */ /* 0x000fc00000000000 */
[----:B------:R-:W-:-:S00]  /*0690*/  NOP ;  /* 0x0000000000007918 */ /* 0x000fc00000000000 */
[----:B------:R-:W-:-:S00]  /*06a0*/  NOP ;  /* 0x0000000000007918 */ /* 0x000fc00000000000 */
[----:B------:R-:W-:-:S00]  /*06b0*/  NOP ;  /* 0x0000000000007918 */ /* 0x000fc00000000000 */
[----:B------:R-:W-:-:S00]  /*06c0*/  NOP ;  /* 0x0000000000007918 */ /* 0x000fc00000000000 */
[----:B------:R-:W-:-:S00]  /*06d0*/  NOP ;  /* 0x0000000000007918 */ /* 0x000fc00000000000 */
[----:B------:R-:W-:-:S00]  /*06e0*/  NOP ;  /* 0x0000000000007918 */ /* 0x000fc00000000000 */
[----:B------:R-:W-:-:S00]  /*06f0*/  NOP ;  /* 0x0000000000007918 */ /* 0x000fc00000000000 */
.L_x_1:


//--------------------- .nv.global.init           --------------------------
	.section	.nv.global.init,"aw",@progbits
.nv.global.init:
	.type		_$_str,@object
	.size		_$_str,(_$_str_$_2 - _$_str)
_$_str:
        /*0000*/ 	.byte	0x5f, 0x5f, 0x43, 0x55, 0x44, 0x41, 0x5f, 0x46, 0x54, 0x5a, 0x00
	.type		_$_str_$_2,@object
	.size		_$_str_$_2,(.L_1 - _$_str_$_2)
_$_str_$_2:
        /*000b*/ 	.byte	0x5f, 0x5f, 0x43, 0x55, 0x44, 0x41, 0x5f, 0x50, 0x52, 0x45, 0x43, 0x5f, 0x53, 0x51, 0x52, 0x54
        /*001b*/ 	.byte	0x00
.L_1:


//--------------------- .nv.constant0.triton_poi_fused_cat_31 --------------------------
	.section	.nv.constant0.triton_poi_fused_cat_31,"a",@progbits
	.sectionflags	@""
	.align	4
.nv.constant0.triton_poi_fused_cat_31:
	.zero		588
